	.headerflags	@"EF_CUDA_TEXMODE_UNIFIED EF_CUDA_64BIT_ADDRESS EF_CUDA_ACCELERATORS EF_CUDA_SM90 EF_CUDA_VIRTUAL_SM(EF_CUDA_SM90)"
	.elftype	@"ET_EXEC"


//--------------------- .nv.info                  --------------------------
	.section	.nv.info,"",@"SHT_CUDA_INFO"
	.align	4


	//----- nvinfo : EIATTR_REGCOUNT
	.align		4
        /*0000*/ 	.byte	0x04, 0x2f
        /*0002*/ 	.short	(.L_1 - .L_0)
	.align		4
.L_0:
        /*0004*/ 	.word	index@(triton_poi_fused__to_copy_add_arange_mul_17)
        /*0008*/ 	.word	0x00000009


	//----- nvinfo : EIATTR_MIN_STACK_SIZE
	.align		4
.L_1:
        /*000c*/ 	.byte	0x04, 0x12
        /*000e*/ 	.short	(.L_3 - .L_2)
	.align		4
.L_2:
        /*0010*/ 	.word	index@(triton_poi_fused__to_copy_add_arange_mul_17)
        /*0014*/ 	.word	0x00000000


	//----- nvinfo : EIATTR_FRAME_SIZE
	.align		4
.L_3:
        /*0018*/ 	.byte	0x04, 0x11
        /*001a*/ 	.short	(.L_5 - .L_4)
	.align		4
.L_4:
        /*001c*/ 	.word	index@(triton_poi_fused__to_copy_add_arange_mul_17)
        /*0020*/ 	.word	0x00000000


	//----- nvinfo : EIATTR_MIN_STACK_SIZE
	.align		4
.L_5:
        /*0024*/ 	.byte	0x04, 0x12
        /*0026*/ 	.short	(.L_7 - .L_6)
	.align		4
.L_6:
        /*0028*/ 	.word	index@(triton_poi_fused__to_copy_add_arange_mul_17)
        /*002c*/ 	.word	0x00000000
.L_7:


//--------------------- .nv.info.triton_poi_fused__to_copy_add_arange_mul_17 --------------------------
	.section	.nv.info.triton_poi_fused__to_copy_add_arange_mul_17,"",@"SHT_CUDA_INFO"
	.sectionflags	@""
	.align	4


	//----- nvinfo : EIATTR_CUDA_API_VERSION
	.align		4
        /*0000*/ 	.byte	0x04, 0x37
        /*0002*/ 	.short	(.L_9 - .L_8)
.L_8:
        /*0004*/ 	.word	0x0000007c


	//----- nvinfo : EIATTR_KPARAM_INFO
	.align		4
.L_9:
        /*0008*/ 	.byte	0x04, 0x17
        /*000a*/ 	.short	(.L_11 - .L_10)
.L_10:
        /*000c*/ 	.word	0x00000000
        /*0010*/ 	.short	0x0001
        /*0012*/ 	.short	0x0008
        /*0014*/ 	.byte	0x00, 0xf0, 0x11, 0x00


	//----- nvinfo : EIATTR_KPARAM_INFO
	.align		4
.L_11:
        /*0018*/ 	.byte	0x04, 0x17
        /*001a*/ 	.short	(.L_13 - .L_12)
.L_12:
        /*001c*/ 	.word	0x00000000
        /*0020*/ 	.short	0x0000
        /*0022*/ 	.short	0x0000
        /*0024*/ 	.byte	0x00, 0xf4, 0x21, 0x00


	//----- nvinfo : EIATTR_SPARSE_MMA_MASK
	.align		4
.L_13:
        /*0028*/ 	.byte	0x03, 0x50
        /*002a*/ 	.short	0x0000


	//----- nvinfo : EIATTR_MAXREG_COUNT
	.align		4
        /*002c*/ 	.byte	0x03, 0x1b
        /*002e*/ 	.short	0x00ff


	//----- nvinfo : EIATTR_EXIT_INSTR_OFFSETS
	.align		4
        /*0030*/ 	.byte	0x04, 0x1c
        /*0032*/ 	.short	(.L_15 - .L_14)


	//   ....[0]....
.L_14:
        /*0034*/ 	.word	0x000000d0


	//   ....[1]....
        /*0038*/ 	.word	0x00000100


	//----- nvinfo : EIATTR_REQNTID
	.align		4
.L_15:
        /*003c*/ 	.byte	0x04, 0x10
        /*003e*/ 	.short	(.L_17 - .L_16)
.L_16:
        /*0040*/ 	.word	0x00000020
        /*0044*/ 	.word	0x00000001
        /*0048*/ 	.word	0x00000001


	//----- nvinfo : EIATTR_CBANK_PARAM_SIZE
	.align		4
.L_17:
        /*004c*/ 	.byte	0x03, 0x19
        /*004e*/ 	.short	0x000c


	//----- nvinfo : EIATTR_PARAM_CBANK
	.align		4
        /*0050*/ 	.byte	0x04, 0x0a
        /*0052*/ 	.short	(.L_19 - .L_18)
	.align		4
.L_18:
        /*0054*/ 	.word	index@(.nv.constant0.triton_poi_fused__to_copy_add_arange_mul_17)
        /*0058*/ 	.short	0x0210
        /*005a*/ 	.short	0x000c


	//----- nvinfo : EIATTR_SW_WAR
	.align		4
.L_19:
        /*005c*/ 	.byte	0x04, 0x36
        /*005e*/ 	.short	(.L_21 - .L_20)
.L_20:
        /*0060*/ 	.word	0x00000008
.L_21:


//--------------------- .nv.callgraph             --------------------------
	.section	.nv.callgraph,"",@"SHT_CUDA_CALLGRAPH"
	.align	4
	.sectionentsize	8
	.align		4
        /*0000*/ 	.word	0x00000000
	.align		4
        /*0004*/ 	.word	0xffffffff
	.align		4
        /*0008*/ 	.word	0x00000000
	.align		4
        /*000c*/ 	.word	0xfffffffe
	.align		4
        /*0010*/ 	.word	0x00000000
	.align		4
        /*0014*/ 	.word	0xfffffffd
	.align		4
        /*0018*/ 	.word	0x00000000
	.align		4
        /*001c*/ 	.word	0xfffffffc


//--------------------- .text.triton_poi_fused__to_copy_add_arange_mul_17 --------------------------
	.section	.text.triton_poi_fused__to_copy_add_arange_mul_17,"ax",@progbits
	.align	128
        .global         triton_poi_fused__to_copy_add_arange_mul_17
        .type           triton_poi_fused__to_copy_add_arange_mul_17,@function
        .size           triton_poi_fused__to_copy_add_arange_mul_17,(.L_x_1 - triton_poi_fused__to_copy_add_arange_mul_17)
        .other          triton_poi_fused__to_copy_add_arange_mul_17,@"STO_CUDA_ENTRY STV_DEFAULT"
triton_poi_fused__to_copy_add_arange_mul_17:
.text.triton_poi_fused__to_copy_add_arange_mul_17:
[----:B------:R-:W0:Y:S02]  /*0000*/  LDC R1, c[0x0][0x28] ;  /* 0x00000a00ff017b82 */ /* 0x000e240000000800 */
[----:B------:R-:W1:Y:S01]  /*0010*/  S2R R6, SR_TID.X ;  /* 0x0000000000067919 */ /* 0x000e620000002100 */
[----:B------:R-:W2:Y:S01]  /*0020*/  LDC.64 R2, c[0x0][0x210] ;  /* 0x00008400ff027b82 */ /* 0x000ea20000000a00 */
[----:B------:R-:W3:Y:S01]  /*0030*/  S2R R5, SR_CTAID.X ;  /* 0x0000000000057919 */ /* 0x000ee20000002500 */
[C---:B-1----:R-:W-:Y:S02]  /*0040*/  LOP3.LUT R0, R6.reuse, 0x7, RZ, 0xc0, !PT ;  /* 0x0000000706007812 */ /* 0x042fe400078ec0ff */
[----:B------:R-:W-:-:S03]  /*0050*/  LOP3.LUT P0, RZ, R6, 0x18, RZ, 0xc0, !PT ;  /* 0x0000001806ff7812 */ /* 0x000fc6000780c0ff */
[----:B---3--:R-:W-:-:S04]  /*0060*/  IMAD R5, R5, 0x8, R0 ;  /* 0x0000000805057824 */ /* 0x008fc800078e0200 */
[C---:B--2---:R-:W-:Y:S01]  /*0070*/  IMAD.WIDE R2, R5.reuse, 0x8, R2 ;  /* 0x0000000805027825 */ /* 0x044fe200078e0202 */
[----:B------:R-:W-:Y:S02]  /*0080*/  I2FP.F32.S32 R0, R5 ;  /* 0x0000000500007245 */ /* 0x000fe40000201400 */
[----:B------:R-:W-:-:S03]  /*0090*/  ISETP.LT.AND P0, PT, R5, 0x8, !P0 ;  /* 0x000000080500780c */ /* 0x000fc60004701270 */
[----:B------:R-:W-:-:S04]  /*00a0*/  FMUL R0, R0, 8 ;  /* 0x4100000000007820 */ /* 0x000fc80000400000 */
[----:B------:R-:W1:Y:S02]  /*00b0*/  F2I.TRUNC.NTZ R4, R0 ;  /* 0x0000000000047305 */ /* 0x000e64000020f100 */
[----:B-1----:R-:W-:-:S04]  /*00c0*/  SHF.R.S32.HI R5, RZ, 0x1f, R4 ;  /* 0x0000001fff057819 */ /* 0x002fc80000011404 */
[----:B------:R-:W-:Y:S05]  /*00d0*/  @!P0 EXIT ;  /* 0x000000000000894d */ /* 0x000fea0003800000 */
[----:B------:R-:W-:Y:S02]  /*00e0*/  ULDC.64 UR4, c[0x0][0x208] ;  /* 0x0000820000047ab9 */ /* 0x000fe40000000a00 */
[----:B------:R-:W-:Y:S01]  /*00f0*/  STG.E.64 desc[UR4][R2.64], R4 ;  /* 0x0000000402007986 */ /* 0x000fe2000c101b04 */
[----:B------:R-:W-:Y:S05]  /*0100*/  EXIT ;  /* 0x000000000000794d */ /* 0x000fea0003800000 */
.L_x_0:
[----:B------:R-:W-:-:S00]  /*0110*/  BRA `(.L_x_0) ;  /* 0xfffffffc00fc7947 */ /* 0x000fc0000383ffff */
[----:B------:R-:W-:-:S00]  /*0120*/  NOP ;  /* 0x0000000000007918 */ /* 0x000fc00000000000 */
        /* <DEDUP_REMOVED lines=13> */
.L_x_1:


//--------------------- .nv.constant0.triton_poi_fused__to_copy_add_arange_mul_17 --------------------------
	.section	.nv.constant0.triton_poi_fused__to_copy_add_arange_mul_17,"a",@progbits
	.sectionflags	@""
	.align	4
.nv.constant0.triton_poi_fused__to_copy_add_arange_mul_17:
	.zero		540
